	.headerflags	@"EF_CUDA_TEXMODE_UNIFIED EF_CUDA_64BIT_ADDRESS EF_CUDA_SM86 EF_CUDA_VIRTUAL_SM(EF_CUDA_SM86)"
	.elftype	@"ET_EXEC"


//--------------------- .nv.info                  --------------------------
	.section	.nv.info,"",@"SHT_CUDA_INFO"
	.align	4


	//----- nvinfo : EIATTR_REGCOUNT
	.align		4
        /*0000*/ 	.byte	0x04, 0x2f
        /*0002*/ 	.short	(.L_1 - .L_0)
	.align		4
.L_0:
        /*0004*/ 	.word	index@(triton_poi_fused_clone_4)
        /*0008*/ 	.word	0x0000000a


	//----- nvinfo : EIATTR_FRAME_SIZE
	.align		4
.L_1:
        /*000c*/ 	.byte	0x04, 0x11
        /*000e*/ 	.short	(.L_3 - .L_2)
	.align		4
.L_2:
        /*0010*/ 	.word	index@(triton_poi_fused_clone_4)
        /*0014*/ 	.word	0x00000000


	//----- nvinfo : EIATTR_MIN_STACK_SIZE
	.align		4
.L_3:
        /*0018*/ 	.byte	0x04, 0x12
        /*001a*/ 	.short	(.L_5 - .L_4)
	.align		4
.L_4:
        /*001c*/ 	.word	index@(triton_poi_fused_clone_4)
        /*0020*/ 	.word	0x00000000
.L_5:


//--------------------- .nv.info.triton_poi_fused_clone_4 --------------------------
	.section	.nv.info.triton_poi_fused_clone_4,"",@"SHT_CUDA_INFO"
	.sectionflags	@""
	.align	4


	//----- nvinfo : EIATTR_CUDA_API_VERSION
	.align		4
        /*0000*/ 	.byte	0x04, 0x37
        /*0002*/ 	.short	(.L_7 - .L_6)
.L_6:
        /*0004*/ 	.word	0x00000080


	//----- nvinfo : EIATTR_SW2861232_WAR
	.align		4
.L_7:
        /*0008*/ 	.byte	0x01, 0x35
	.zero		2


	//----- nvinfo : EIATTR_PARAM_CBANK
	.align		4
        /*000c*/ 	.byte	0x04, 0x0a
        /*000e*/ 	.short	(.L_9 - .L_8)
	.align		4
.L_8:
        /*0010*/ 	.word	index@(.nv.constant0.triton_poi_fused_clone_4)
        /*0014*/ 	.short	0x0160
        /*0016*/ 	.short	0x0020


	//----- nvinfo : EIATTR_CBANK_PARAM_SIZE
	.align		4
.L_9:
        /*0018*/ 	.byte	0x03, 0x19
        /*001a*/ 	.short	0x0020


	//----- nvinfo : EIATTR_KPARAM_INFO
	.align		4
        /*001c*/ 	.byte	0x04, 0x17
        /*001e*/ 	.short	(.L_11 - .L_10)
.L_10:
        /*0020*/ 	.word	0x00000000
        /*0024*/ 	.short	0x0003
        /*0026*/ 	.short	0x0018
        /*0028*/ 	.byte	0x00, 0xf4, 0x21, 0x00


	//----- nvinfo : EIATTR_KPARAM_INFO
	.align		4
.L_11:
        /*002c*/ 	.byte	0x04, 0x17
        /*002e*/ 	.short	(.L_13 - .L_12)
.L_12:
        /*0030*/ 	.word	0x00000000
        /*0034*/ 	.short	0x0002
        /*0036*/ 	.short	0x0010
        /*0038*/ 	.byte	0x00, 0xf0, 0x11, 0x00


	//----- nvinfo : EIATTR_KPARAM_INFO
	.align		4
.L_13:
        /*003c*/ 	.byte	0x04, 0x17
        /*003e*/ 	.short	(.L_15 - .L_14)
.L_14:
        /*0040*/ 	.word	0x00000000
        /*0044*/ 	.short	0x0001
        /*0046*/ 	.short	0x0008
        /*0048*/ 	.byte	0x00, 0xf4, 0x21, 0x00


	//----- nvinfo : EIATTR_KPARAM_INFO
	.align		4
.L_15:
        /*004c*/ 	.byte	0x04, 0x17
        /*004e*/ 	.short	(.L_17 - .L_16)
.L_16:
        /*0050*/ 	.word	0x00000000
        /*0054*/ 	.short	0x0000
        /*0056*/ 	.short	0x0000
        /*0058*/ 	.byte	0x00, 0xf4, 0x21, 0x00


	//----- nvinfo : EIATTR_MAXREG_COUNT
	.align		4
.L_17:
        /*005c*/ 	.byte	0x03, 0x1b
        /*005e*/ 	.short	0x00ff


	//----- nvinfo : EIATTR_EXIT_INSTR_OFFSETS
	.align		4
        /*0060*/ 	.byte	0x04, 0x1c
        /*0062*/ 	.short	(.L_19 - .L_18)


	//   ....[0]....
.L_18:
        /*0064*/ 	.word	0x00000190


	//----- nvinfo : EIATTR_REQNTID
	.align		4
.L_19:
        /*0068*/ 	.byte	0x04, 0x10
        /*006a*/ 	.short	(.L_21 - .L_20)
.L_20:
        /*006c*/ 	.word	0x00000080
        /*0070*/ 	.word	0x00000001
        /*0074*/ 	.word	0x00000001
.L_21:


//--------------------- .nv.callgraph             --------------------------
	.section	.nv.callgraph,"",@"SHT_CUDA_CALLGRAPH"
	.align	4
	.sectionentsize	8
	.align		4
        /*0000*/ 	.word	0x00000000
	.align		4
        /*0004*/ 	.word	0xffffffff
	.align		4
        /*0008*/ 	.word	0x00000000
	.align		4
        /*000c*/ 	.word	0xfffffffe
	.align		4
        /*0010*/ 	.word	0x00000000
	.align		4
        /*0014*/ 	.word	0xfffffffd
	.align		4
        /*0018*/ 	.word	0x00000000
	.align		4
        /*001c*/ 	.word	0xfffffffc


//--------------------- .nv.rel.action            --------------------------
	.section	.nv.rel.action,"",@"SHT_CUDA_RELOCINFO"
	.align	8
	.sectionentsize	8
        /*0000*/ 	.byte	0x73, 0x00, 0x00, 0x00, 0x00, 0x00, 0x00, 0x00, 0x00, 0x00, 0x00, 0x11, 0x25, 0x00, 0x05, 0x36


//--------------------- .nv.constant0.triton_poi_fused_clone_4 --------------------------
	.section	.nv.constant0.triton_poi_fused_clone_4,"a",@progbits
	.sectionflags	@""
	.align	4
.nv.constant0.triton_poi_fused_clone_4:
	.zero		384


//--------------------- .text.triton_poi_fused_clone_4 --------------------------
	.section	.text.triton_poi_fused_clone_4,"ax",@progbits
	.sectioninfo	@"SHI_REGISTERS=10"
	.align	128
        .global         triton_poi_fused_clone_4
        .type           triton_poi_fused_clone_4,@function
        .size           triton_poi_fused_clone_4,(.L_x_1 - triton_poi_fused_clone_4)
        .other          triton_poi_fused_clone_4,@"STO_CUDA_ENTRY STV_DEFAULT"
triton_poi_fused_clone_4:
.text.triton_poi_fused_clone_4:
[----:B------:R-:W-:Y:S02]  /*0000*/  IMAD.MOV.U32 R1, RZ, RZ, c[0x0][0x28] ;  /* 0x00000a00ff017624 */ /* 0x000fe400078e00ff */
[----:B------:R-:W0:Y:S01]  /*0010*/  S2R R0, SR_TID.X ;  /* 0x0000000000007919 */ /* 0x000e220000002100 */
[----:B------:R-:W-:Y:S01]  /*0020*/  IMAD.MOV.U32 R7, RZ, RZ, 0x4 ;  /* 0x00000004ff077424 */ /* 0x000fe200078e00ff */
[----:B------:R-:W-:Y:S02]  /*0030*/  ULDC.64 UR4, c[0x0][0x118] ;  /* 0x0000460000047ab9 */ /* 0x000fe40000000a00 */
[----:B------:R-:W1:Y:S01]  /*0040*/  S2R R5, SR_CTAID.X ;  /* 0x0000000000057919 */ /* 0x000e620000002500 */
[----:B0-----:R-:W-:Y:S01]  /*0050*/  IMAD.SHL.U32 R0, R0, 0x2, RZ ;  /* 0x0000000200007824 */ /* 0x001fe200078e00ff */
[----:B-1----:R-:W-:-:S04]  /*0060*/  SHF.R.S32.HI R3, RZ, 0x17, R5 ;  /* 0x00000017ff037819 */ /* 0x002fc80000011405 */
[----:B------:R-:W-:Y:S02]  /*0070*/  LOP3.LUT R0, R0, 0xfe, RZ, 0xc0, !PT ;  /* 0x000000fe00007812 */ /* 0x000fe400078ec0ff */
[----:B------:R-:W-:-:S03]  /*0080*/  SGXT R3, R3, 0x1 ;  /* 0x000000010303781a */ /* 0x000fc60000000200 */
[----:B------:R-:W-:-:S05]  /*0090*/  IMAD R0, R5, 0x100, R0 ;  /* 0x0000010005007824 */ /* 0x000fca00078e0200 */
[CC--:B------:R-:W-:Y:S02]  /*00a0*/  LEA.HI R2, R3.reuse, R0.reuse, RZ, 0x6 ;  /* 0x0000000003027211 */ /* 0x0c0fe400078f30ff */
[----:B------:R-:W-:Y:S02]  /*00b0*/  LEA.HI R5, R3, R0, RZ, 0x9 ;  /* 0x0000000003057211 */ /* 0x000fe400078f48ff */
[----:B------:R-:W-:Y:S02]  /*00c0*/  SHF.R.S32.HI R4, RZ, 0x6, R2 ;  /* 0x00000006ff047819 */ /* 0x000fe40000011402 */
[----:B------:R-:W-:Y:S02]  /*00d0*/  LOP3.LUT R3, R2, 0xffffffc0, RZ, 0xc0, !PT ;  /* 0xffffffc002037812 */ /* 0x000fe400078ec0ff */
[----:B------:R-:W-:Y:S02]  /*00e0*/  LEA.HI R2, R4, R4, RZ, 0x3 ;  /* 0x0000000404027211 */ /* 0x000fe400078f18ff */
[----:B------:R-:W-:Y:S01]  /*00f0*/  SHF.R.S32.HI R6, RZ, 0x9, R5 ;  /* 0x00000009ff067819 */ /* 0x000fe20000011405 */
[----:B------:R-:W-:Y:S01]  /*0100*/  IMAD.IADD R3, R0, 0x1, -R3 ;  /* 0x0000000100037824 */ /* 0x000fe200078e0a03 */
[----:B------:R-:W-:-:S03]  /*0110*/  LOP3.LUT R5, R2, 0xffff8, RZ, 0xc0, !PT ;  /* 0x000ffff802057812 */ /* 0x000fc600078ec0ff */
[----:B------:R-:W-:Y:S02]  /*0120*/  IMAD R6, R6, 0x40, R3 ;  /* 0x0000004006067824 */ /* 0x000fe400078e0203 */
[----:B------:R-:W-:-:S04]  /*0130*/  IMAD.IADD R5, R4, 0x1, -R5 ;  /* 0x0000000104057824 */ /* 0x000fc800078e0a05 */
[----:B------:R-:W-:-:S04]  /*0140*/  IMAD R2, R5, 0x1000, R6 ;  /* 0x0000100005027824 */ /* 0x000fc800078e0206 */
[----:B------:R-:W-:-:S06]  /*0150*/  IMAD.WIDE R2, R2, R7, c[0x0][0x160] ;  /* 0x0000580002027625 */ /* 0x000fcc00078e0207 */
[----:B------:R-:W2:Y:S01]  /*0160*/  LDG.E.64 R2, [R2.64] ;  /* 0x0000000402027981 */ /* 0x000ea2000c1e1b00 */
[----:B------:R-:W-:-:S05]  /*0170*/  IMAD.WIDE R4, R0, R7, c[0x0][0x168] ;  /* 0x00005a0000047625 */ /* 0x000fca00078e0207 */
[----:B--2---:R-:W-:Y:S01]  /*0180*/  STG.E.64 [R4.64], R2 ;  /* 0x0000000204007986 */ /* 0x004fe2000c101b04 */
[----:B------:R-:W-:Y:S05]  /*0190*/  EXIT ;  /* 0x000000000000794d */ /* 0x000fea0003800000 */
.L_x_0:
[----:B------:R-:W-:-:S00]  /*01a0*/  BRA `(.L_x_0) ;  /* 0xfffffff000007947 */ /* 0x000fc0000383ffff */
[----:B------:R-:W-:-:S00]  /*01b0*/  NOP ;  /* 0x0000000000007918 */ /* 0x000fc00000000000 */
        /* <DEDUP_REMOVED lines=12> */
.L_x_1:
